//
// Generated by NVIDIA NVVM Compiler
//
// Compiler Build ID: CL-36424714
// Cuda compilation tools, release 13.0, V13.0.88
// Based on NVVM 20.0.0
//

.version 9.0
.target sm_100
.address_size 64

	// .globl	_Z15computeUsingGPUPii
.extern .func  (.param .b32 func_retval0) vprintf
(
	.param .b64 vprintf_param_0,
	.param .b64 vprintf_param_1
)
;
.global .align 1 .b8 $str[5] = {37, 100, 32, 10};

.visible .entry _Z15computeUsingGPUPii(
	.param .u64 .ptr .align 1 _Z15computeUsingGPUPii_param_0,
	.param .u32 _Z15computeUsingGPUPii_param_1
)
{
	.local .align 8 .b8 	__local_depot0[8];
	.reg .b64 	%SP;
	.reg .b64 	%SPL;
	.reg .pred 	%p<2>;
	.reg .b32 	%r<10>;
	.reg .b64 	%rd<7>;

	mov.u64 	%SPL, __local_depot0;
	cvta.local.u64 	%SP, %SPL;
	ld.param.u64 	%rd1, [_Z15computeUsingGPUPii_param_0];
	ld.param.u32 	%r2, [_Z15computeUsingGPUPii_param_1];
	mov.u32 	%r3, %ctaid.x;
	mov.u32 	%r4, %ntid.x;
	mov.u32 	%r5, %tid.x;
	mad.lo.s32 	%r6, %r3, %r4, %r5;
	add.s32 	%r1, %r6, 1;
	setp.gt.s32 	%p1, %r1, %r2;
	@%p1 bra 	$L__BB0_2;
	add.u64 	%rd2, %SP, 0;
	add.u64 	%rd3, %SPL, 0;
	cvta.to.global.u64 	%rd4, %rd1;
	st.local.u32 	[%rd3], %r1;
	mov.u64 	%rd5, $str;
	cvta.global.u64 	%rd6, %rd5;
	{ // callseq 0, 0
	.param .b64 param0;
	st.param.b64 	[param0], %rd6;
	.param .b64 param1;
	st.param.b64 	[param1], %rd2;
	.param .b32 retval0;
	call.uni (retval0), 
	vprintf, 
	(
	param0, 
	param1
	);
	ld.param.b32 	%r7, [retval0];
	} // callseq 0
	atom.global.add.u32 	%r9, [%rd4], %r1;
$L__BB0_2:
	ret;

}


// ===== COMPILED SASS (sm_100) =====

	.target	sm_100

	.elftype	@"ET_EXEC"


//--------------------- .note.nv.tkinfo           --------------------------
	.section	.note.nv.tkinfo,"",@"SHT_NOTE"
	.sectionflags	@"SHF_NOTE_NV_TKINFO"
	.tkinfo
        /*0018*/ 	.word	0x00000002
        /*0030*/ 	.string	""
        /*0030*/ 	.string	"ptxas"
        /*0030*/ 	.string	"Cuda compilation tools, release 13.0, V13.0.88"
        /*0030*/ 	.string	"Build cuda_13.0.r13.0/compiler.36424714_0"
        /*0030*/ 	.string	"-arch sm_100 -m 64 "



//--------------------- .note.nv.cuinfo           --------------------------
	.section	.note.nv.cuinfo,"",@"SHT_NOTE"
	.sectionflags	@"SHF_NOTE_NV_CUINFO"
        /*0018*/ 	.short	0x0002
        /*001a*/ 	.short	0x0064
        /*001c*/ 	.short	0x0082
	.zero		2


//--------------------- .nv.info                  --------------------------
	.section	.nv.info,"",@"SHT_CUDA_INFO"
	.align	4


	//----- nvinfo : EIATTR_REGCOUNT
	.align		4
        /*0000*/ 	.byte	0x04, 0x2f
        /*0002*/ 	.short	(.L_2 - .L_1)
	.align		4
.L_1:
        /*0004*/ 	.word	index@(_Z15computeUsingGPUPii)
        /*0008*/ 	.word	0x00000018


	//----- nvinfo : EIATTR_FRAME_SIZE
	.align		4
.L_2:
        /*000c*/ 	.byte	0x04, 0x11
        /*000e*/ 	.short	(.L_4 - .L_3)
	.align		4
.L_3:
        /*0010*/ 	.word	index@(_Z15computeUsingGPUPii)
        /*0014*/ 	.word	0x00000008


	//----- nvinfo : EIATTR_MIN_STACK_SIZE
	.align		4
.L_4:
        /*0018*/ 	.byte	0x04, 0x12
        /*001a*/ 	.short	(.L_6 - .L_5)
	.align		4
.L_5:
        /*001c*/ 	.word	index@(_Z15computeUsingGPUPii)
        /*0020*/ 	.word	0x00000008
.L_6:


//--------------------- .nv.compat                --------------------------
	.section	.nv.compat,"",@"SHT_CUDA_COMPAT_INFO"
	.align	4
        /*0000*/ 	.byte	0x02, 0x09, 0x00, 0x00, 0x02, 0x02, 0x01, 0x00, 0x02, 0x05, 0x05, 0x00, 0x03, 0x07, 0x01, 0x01
        /*0010*/ 	.byte	0x02, 0x03, 0x00, 0x00, 0x02, 0x06, 0x01, 0x00, 0x04, 0x0b, 0x08, 0x00, 0x09, 0x00, 0x00, 0x00
        /*0020*/ 	.byte	0x00, 0x00, 0x00, 0x00


//--------------------- .nv.info._Z15computeUsingGPUPii --------------------------
	.section	.nv.info._Z15computeUsingGPUPii,"",@"SHT_CUDA_INFO"
	.sectionflags	@""
	.align	4


	//----- nvinfo : EIATTR_CUDA_API_VERSION
	.align		4
        /*0000*/ 	.byte	0x04, 0x37
        /*0002*/ 	.short	(.L_8 - .L_7)
.L_7:
        /*0004*/ 	.word	0x00000082


	//----- nvinfo : EIATTR_KPARAM_INFO
	.align		4
.L_8:
        /*0008*/ 	.byte	0x04, 0x17
        /*000a*/ 	.short	(.L_10 - .L_9)
.L_9:
        /*000c*/ 	.word	0x00000000
        /*0010*/ 	.short	0x0001
        /*0012*/ 	.short	0x0008
        /*0014*/ 	.byte	0x00, 0xf0, 0x11, 0x00


	//----- nvinfo : EIATTR_KPARAM_INFO
	.align		4
.L_10:
        /*0018*/ 	.byte	0x04, 0x17
        /*001a*/ 	.short	(.L_12 - .L_11)
.L_11:
        /*001c*/ 	.word	0x00000000
        /*0020*/ 	.short	0x0000
        /*0022*/ 	.short	0x0000
        /*0024*/ 	.byte	0x00, 0xf5, 0x21, 0x00


	//----- nvinfo : EIATTR_SPARSE_MMA_MASK
	.align		4
.L_12:
        /*0028*/ 	.byte	0x03, 0x50
        /*002a*/ 	.short	0x0000


	//----- nvinfo : EIATTR_MAXREG_COUNT
	.align		4
        /*002c*/ 	.byte	0x03, 0x1b
        /*002e*/ 	.short	0x00ff


	//----- nvinfo : EIATTR_EXTERNS
	.align		4
        /*0030*/ 	.byte	0x04, 0x0f
        /*0032*/ 	.short	(.L_14 - .L_13)


	//   ....[0]....
	.align		4
.L_13:
        /*0034*/ 	.word	index@(vprintf)


	//----- nvinfo : EIATTR_MERCURY_ISA_VERSION
	.align		4
.L_14:
        /*0038*/ 	.byte	0x03, 0x5f
        /*003a*/ 	.short	0x0101


	//----- nvinfo : EIATTR_INT_WARP_WIDE_INSTR_OFFSETS
	.align		4
        /*003c*/ 	.byte	0x04, 0x31
        /*003e*/ 	.short	(.L_16 - .L_15)


	//   ....[0]....
.L_15:
        /*0040*/ 	.word	0x00000180


	//   ....[1]....
        /*0044*/ 	.word	0x000001a0


	//----- nvinfo : EIATTR_VRC_CTA_INIT_COUNT
	.align		4
.L_16:
        /*0048*/ 	.byte	0x02, 0x4a
	.zero		1
	.zero		1


	//----- nvinfo : EIATTR_SYSCALL_OFFSETS
	.align		4
        /*004c*/ 	.byte	0x04, 0x46
        /*004e*/ 	.short	(.L_18 - .L_17)


	//   ....[0]....
.L_17:
        /*0050*/ 	.word	0x00000160


	//----- nvinfo : EIATTR_EXIT_INSTR_OFFSETS
	.align		4
.L_18:
        /*0054*/ 	.byte	0x04, 0x1c
        /*0056*/ 	.short	(.L_20 - .L_19)


	//   ....[0]....
.L_19:
        /*0058*/ 	.word	0x000000d0


	//   ....[1]....
        /*005c*/ 	.word	0x000001f0


	//----- nvinfo : EIATTR_CRS_STACK_SIZE
	.align		4
.L_20:
        /*0060*/ 	.byte	0x04, 0x1e
        /*0062*/ 	.short	(.L_22 - .L_21)
.L_21:
        /*0064*/ 	.word	0x00000000


	//----- nvinfo : EIATTR_CBANK_PARAM_SIZE
	.align		4
.L_22:
        /*0068*/ 	.byte	0x03, 0x19
        /*006a*/ 	.short	0x000c


	//----- nvinfo : EIATTR_PARAM_CBANK
	.align		4
        /*006c*/ 	.byte	0x04, 0x0a
        /*006e*/ 	.short	(.L_24 - .L_23)
	.align		4
.L_23:
        /*0070*/ 	.word	index@(.nv.constant0._Z15computeUsingGPUPii)
        /*0074*/ 	.short	0x0380
        /*0076*/ 	.short	0x000c


	//----- nvinfo : EIATTR_SW_WAR
	.align		4
.L_24:
        /*0078*/ 	.byte	0x04, 0x36
        /*007a*/ 	.short	(.L_26 - .L_25)
.L_25:
        /*007c*/ 	.word	0x00000008
.L_26:


//--------------------- .nv.callgraph             --------------------------
	.section	.nv.callgraph,"",@"SHT_CUDA_CALLGRAPH"
	.align	4
	.sectionentsize	8
	.align		4
        /*0000*/ 	.word	0x00000000
	.align		4
        /*0004*/ 	.word	0xffffffff
	.align		4
        /*0008*/ 	.word	index@(_Z15computeUsingGPUPii)
	.align		4
        /*000c*/ 	.word	index@(vprintf)
	.align		4
        /*0010*/ 	.word	0x00000000
	.align		4
        /*0014*/ 	.word	0xfffffffe
	.align		4
        /*0018*/ 	.word	0x00000000
	.align		4
        /*001c*/ 	.word	0xfffffffd
	.align		4
        /*0020*/ 	.word	0x00000000
	.align		4
        /*0024*/ 	.word	0xfffffffc


//--------------------- .nv.constant4             --------------------------
	.section	.nv.constant4,"a",@progbits
	.align	8
	.align		8
.nv.constant4:
        /*0000*/ 	.dword	vprintf
	.align		8
        /*0008*/ 	.dword	$str


//--------------------- .text._Z15computeUsingGPUPii --------------------------
	.section	.text._Z15computeUsingGPUPii,"ax",@progbits
	.align	128
        .global         _Z15computeUsingGPUPii
        .type           _Z15computeUsingGPUPii,@function
        .size           _Z15computeUsingGPUPii,(.L_x_2 - _Z15computeUsingGPUPii)
        .other          _Z15computeUsingGPUPii,@"STO_CUDA_ENTRY STV_DEFAULT"
_Z15computeUsingGPUPii:
.text._Z15computeUsingGPUPii:
[----:B------:R-:W0:Y:S01]  /*0000*/  LDC R1, c[0x0][0x37c] ;  /* 0x0000df00ff017b82 */ /* 0x000e220000000800 */
[----:B------:R-:W1:Y:S01]  /*0010*/  S2R R3, SR_TID.X ;  /* 0x0000000000037919 */ /* 0x000e620000002100 */
[----:B------:R-:W2:Y:S06]  /*0020*/  LDCU UR5, c[0x0][0x2fc] ;  /* 0x00005f80ff0577ac */ /* 0x000eac0008000800 */
[----:B------:R-:W1:Y:S01]  /*0030*/  S2UR UR6, SR_CTAID.X ;  /* 0x00000000000679c3 */ /* 0x000e620000002500 */
[----:B0-----:R-:W-:Y:S01]  /*0040*/  VIADD R1, R1, 0xfffffff8 ;  /* 0xfffffff801017836 */ /* 0x001fe20000000000 */
[----:B------:R-:W0:Y:S01]  /*0050*/  LDCU UR7, c[0x0][0x388] ;  /* 0x00007100ff0777ac */ /* 0x000e220008000800 */
[----:B------:R-:W3:Y:S05]  /*0060*/  LDCU UR4, c[0x0][0x2f8] ;  /* 0x00005f00ff0477ac */ /* 0x000eea0008000800 */
[----:B------:R-:W1:Y:S01]  /*0070*/  LDC R2, c[0x0][0x360] ;  /* 0x0000d800ff027b82 */ /* 0x000e620000000800 */
[----:B---3--:R-:W-:-:S05]  /*0080*/  IADD3 R6, P1, PT, R1, UR4, RZ ;  /* 0x0000000401067c10 */ /* 0x008fca000ff3e0ff */
[----:B--2---:R-:W-:Y:S02]  /*0090*/  IMAD.X R7, RZ, RZ, UR5, P1 ;  /* 0x00000005ff077e24 */ /* 0x004fe400088e06ff */
[----:B-1----:R-:W-:-:S04]  /*00a0*/  IMAD R2, R2, UR6, R3 ;  /* 0x0000000602027c24 */ /* 0x002fc8000f8e0203 */
[----:B------:R-:W-:-:S05]  /*00b0*/  VIADD R2, R2, 0x1 ;  /* 0x0000000102027836 */ /* 0x000fca0000000000 */
[----:B0-----:R-:W-:-:S13]  /*00c0*/  ISETP.GT.AND P0, PT, R2, UR7, PT ;  /* 0x0000000702007c0c */ /* 0x001fda000bf04270 */
[----:B------:R-:W-:Y:S05]  /*00d0*/  @P0 EXIT ;  /* 0x000000000000094d */ /* 0x000fea0003800000 */
[----:B------:R-:W-:Y:S01]  /*00e0*/  MOV R0, 0x0 ;  /* 0x0000000000007802 */ /* 0x000fe20000000f00 */
[----:B------:R0:W-:Y:S01]  /*00f0*/  STL [R1], R2 ;  /* 0x0000000201007387 */ /* 0x0001e20000100800 */
[----:B------:R-:W1:Y:S02]  /*0100*/  LDCU.64 UR4, c[0x4][0x8] ;  /* 0x01000100ff0477ac */ /* 0x000e640008000a00 */
[----:B------:R0:W2:Y:S01]  /*0110*/  LDC.64 R8, c[0x4][R0] ;  /* 0x0100000000087b82 */ /* 0x0000a20000000a00 */
[----:B------:R-:W3:Y:S01]  /*0120*/  LDCU.64 UR36, c[0x0][0x358] ;  /* 0x00006b00ff2477ac */ /* 0x000ee20008000a00 */
[----:B-1----:R-:W-:Y:S01]  /*0130*/  MOV R4, UR4 ;  /* 0x0000000400047c02 */ /* 0x002fe20008000f00 */
[----:B0-----:R-:W-:-:S07]  /*0140*/  IMAD.U32 R5, RZ, RZ, UR5 ;  /* 0x00000005ff057e24 */ /* 0x001fce000f8e00ff */
[----:B------:R-:W-:-:S07]  /*0150*/  LEPC R20, `(.L_x_0) ;  /* 0x000000001014794e */ /* 0x000fce0000000000 */
[----:B--23--:R-:W-:Y:S05]  /*0160*/  CALL.ABS.NOINC R8 ;  /* 0x0000000008007343 */ /* 0x00cfea0003c00000 */
.L_x_0:
[----:B------:R-:W0:Y:S01]  /*0170*/  S2R R0, SR_LANEID ;  /* 0x0000000000007919 */ /* 0x000e220000000000 */
[----:B------:R-:W1:Y:S08]  /*0180*/  REDUX.SUM UR5, R2 ;  /* 0x00000000020573c4 */ /* 0x000e70000000c000 */
[----:B------:R-:W2:Y:S01]  /*0190*/  LDC.64 R4, c[0x0][0x380] ;  /* 0x0000e000ff047b82 */ /* 0x000ea20000000a00 */
[----:B------:R-:W-:-:S02]  /*01a0*/  VOTEU.ANY UR4, UPT, PT ;  /* 0x0000000000047886 */ /* 0x000fc400038e0100 */
[----:B------:R-:W-:Y:S01]  /*01b0*/  UFLO.U32 UR4, UR4 ;  /* 0x00000004000472bd */ /* 0x000fe200080e0000 */
[----:B-1----:R-:W-:-:S05]  /*01c0*/  MOV R3, UR5 ;  /* 0x0000000500037c02 */ /* 0x002fca0008000f00 */
[----:B0-----:R-:W-:-:S13]  /*01d0*/  ISETP.EQ.U32.AND P0, PT, R0, UR4, PT ;  /* 0x0000000400007c0c */ /* 0x001fda000bf02070 */
[----:B--2---:R-:W-:Y:S01]  /*01e0*/  @P0 REDG.E.ADD.STRONG.GPU desc[UR36][R4.64], R3 ;  /* 0x000000030400098e */ /* 0x004fe2000c12e124 */
[----:B------:R-:W-:Y:S05]  /*01f0*/  EXIT ;  /* 0x000000000000794d */ /* 0x000fea0003800000 */
.L_x_1:
[----:B------:R-:W-:-:S00]  /*0200*/  BRA `(.L_x_1) ;  /* 0xfffffffc00fc7947 */ /* 0x000fc0000383ffff */
[----:B------:R-:W-:-:S00]  /*0210*/  NOP ;  /* 0x0000000000007918 */ /* 0x000fc00000000000 */
        /* <DEDUP_REMOVED lines=14> */
.L_x_2:


//--------------------- .nv.global.init           --------------------------
	.section	.nv.global.init,"aw",@progbits
.nv.global.init:
	.type		$str,@object
	.size		$str,(.L_0 - $str)
$str:
        /*0000*/ 	.byte	0x25, 0x64, 0x20, 0x0a, 0x00
.L_0:


//--------------------- .nv.shared.reserved.0     --------------------------
	.section	.nv.shared.reserved.0,"aw",@nobits
	.weak		__nv_reservedSMEM_offset_0_alias
	.size		__nv_reservedSMEM_offset_0_alias, 0, 64
	.other		__nv_reservedSMEM_offset_0_alias,@"STO_CUDA_RESERVED_SHARED STV_DEFAULT"
__nv_reservedSMEM_offset_0_alias:
	.zero		0
	.zero		64


//--------------------- .nv.constant0._Z15computeUsingGPUPii --------------------------
	.section	.nv.constant0._Z15computeUsingGPUPii,"a",@progbits
	.sectionflags	@""
	.align	4
.nv.constant0._Z15computeUsingGPUPii:
	.zero		908


//--------------------- SYMBOLS --------------------------

	.type		.nv.reservedSmem.offset0,@object
	.size		.nv.reservedSmem.offset0,0x4
	.type		vprintf,@function
